//
// Generated by NVIDIA NVVM Compiler
//
// Compiler Build ID: CL-36424714
// Cuda compilation tools, release 13.0, V13.0.88
// Based on NVVM 20.0.0
//

.version 9.0
.target sm_100
.address_size 64

	// .globl	_Z10conv_tiledPfS_S_iii
// _ZZ10conv_tiledPfS_S_iiiE8subTileA has been demoted

.visible .entry _Z10conv_tiledPfS_S_iii(
	.param .u64 .ptr .align 1 _Z10conv_tiledPfS_S_iii_param_0,
	.param .u64 .ptr .align 1 _Z10conv_tiledPfS_S_iii_param_1,
	.param .u64 .ptr .align 1 _Z10conv_tiledPfS_S_iii_param_2,
	.param .u32 _Z10conv_tiledPfS_S_iii_param_3,
	.param .u32 _Z10conv_tiledPfS_S_iii_param_4,
	.param .u32 _Z10conv_tiledPfS_S_iii_param_5
)
{
	.reg .pred 	%p<19>;
	.reg .b32 	%r<163>;
	.reg .b32 	%f<120>;
	.reg .b64 	%rd<80>;
	// demoted variable
	.shared .align 4 .b8 _ZZ10conv_tiledPfS_S_iiiE8subTileA[1024];
	ld.param.u64 	%rd6, [_Z10conv_tiledPfS_S_iii_param_1];
	ld.param.u64 	%rd7, [_Z10conv_tiledPfS_S_iii_param_2];
	ld.param.u32 	%r82, [_Z10conv_tiledPfS_S_iii_param_3];
	ld.param.u32 	%r83, [_Z10conv_tiledPfS_S_iii_param_4];
	ld.param.u32 	%r84, [_Z10conv_tiledPfS_S_iii_param_5];
	cvta.to.global.u64 	%rd1, %rd7;
	mov.u32 	%r85, %ctaid.x;
	mov.u32 	%r86, %ctaid.y;
	mov.u32 	%r1, %tid.x;
	mov.u32 	%r2, %tid.y;
	shl.b32 	%r87, %r86, 4;
	add.s32 	%r3, %r87, %r2;
	shl.b32 	%r88, %r85, 4;
	add.s32 	%r4, %r88, %r1;
	setp.ne.s32 	%p1, %r3, 0;
	@%p1 bra 	$L__BB0_2;
	cvt.u64.u32 	%rd79, %r4;
	bra.uni 	$L__BB0_3;
$L__BB0_2:
	add.s32 	%r89, %r3, -1;
	mad.lo.s32 	%r90, %r82, %r89, %r4;
	cvt.s64.s32 	%rd79, %r90;
$L__BB0_3:
	setp.ne.s32 	%p2, %r4, 0;
	selp.s64 	%rd8, -1, 0, %p2;
	add.s64 	%rd9, %rd79, %rd8;
	cvta.to.global.u64 	%rd10, %rd6;
	shl.b64 	%rd11, %rd9, 2;
	add.s64 	%rd12, %rd10, %rd11;
	ld.global.f32 	%f17, [%rd12];
	shl.b32 	%r92, %r2, 6;
	mov.u32 	%r93, _ZZ10conv_tiledPfS_S_iiiE8subTileA;
	add.s32 	%r94, %r93, %r92;
	shl.b32 	%r95, %r1, 2;
	add.s32 	%r96, %r94, %r95;
	st.shared.f32 	[%r96], %f17;
	bar.sync 	0;
	add.s32 	%r98, %r82, -1;
	setp.ge.s32 	%p3, %r3, %r98;
	min.u32 	%r99, %r3, %r4;
	setp.lt.u32 	%p4, %r99, 2;
	add.s32 	%r100, %r83, -1;
	setp.ge.s32 	%p5, %r4, %r100;
	or.pred  	%p6, %p3, %p5;
	or.pred  	%p7, %p6, %p4;
	@%p7 bra 	$L__BB0_21;
	setp.lt.s32 	%p8, %r84, 1;
	mov.f32 	%f118, 0f00000000;
	@%p8 bra 	$L__BB0_20;
	and.b32  	%r5, %r84, 15;
	and.b32  	%r6, %r84, 7;
	and.b32  	%r7, %r84, 2147483632;
	and.b32  	%r8, %r84, 3;
	neg.s32 	%r9, %r7;
	shl.b32 	%r10, %r84, 4;
	mul.lo.s32 	%r11, %r84, 15;
	shl.b32 	%r12, %r84, 3;
	mul.lo.s32 	%r13, %r84, 7;
	mul.lo.s32 	%r14, %r84, 6;
	mul.lo.s32 	%r15, %r84, 5;
	shl.b32 	%r16, %r84, 2;
	mul.lo.s32 	%r17, %r84, 3;
	shl.b32 	%r18, %r84, 1;
	mov.f32 	%f118, 0f00000000;
	mov.b32 	%r141, 0;
$L__BB0_6:
	add.s32 	%r103, %r84, -1;
	setp.lt.u32 	%p9, %r103, 15;
	mov.b32 	%r161, 0;
	@%p9 bra 	$L__BB0_9;
	add.s32 	%r157, %r11, %r141;
	mad.lo.s32 	%r156, %r84, 14, %r141;
	mad.lo.s32 	%r155, %r84, 13, %r141;
	mad.lo.s32 	%r154, %r84, 12, %r141;
	mad.lo.s32 	%r153, %r84, 11, %r141;
	mad.lo.s32 	%r152, %r84, 10, %r141;
	mad.lo.s32 	%r151, %r84, 9, %r141;
	add.s32 	%r150, %r12, %r141;
	add.s32 	%r149, %r13, %r141;
	add.s32 	%r148, %r14, %r141;
	add.s32 	%r147, %r15, %r141;
	add.s32 	%r146, %r16, %r141;
	add.s32 	%r145, %r17, %r141;
	add.s32 	%r144, %r18, %r141;
	shl.b32 	%r104, %r2, 6;
	shl.b32 	%r105, %r1, 2;
	add.s32 	%r106, %r104, %r105;
	mov.u32 	%r107, _ZZ10conv_tiledPfS_S_iiiE8subTileA;
	add.s32 	%r108, %r106, %r107;
	shl.b32 	%r109, %r141, 2;
	sub.s32 	%r110, %r108, %r109;
	add.s32 	%r143, %r110, -380;
	add.s32 	%r142, %r84, %r141;
	mov.u32 	%r158, %r141;
	mov.u32 	%r159, %r9;
$L__BB0_8:
	.pragma "nounroll";
	ld.shared.f32 	%f21, [%r143+448];
	mul.wide.u32 	%rd13, %r158, 4;
	add.s64 	%rd14, %rd1, %rd13;
	ld.global.f32 	%f22, [%rd14];
	fma.rn.f32 	%f23, %f21, %f22, %f118;
	ld.shared.f32 	%f24, [%r143+384];
	mul.wide.u32 	%rd15, %r142, 4;
	add.s64 	%rd16, %rd1, %rd15;
	ld.global.f32 	%f25, [%rd16];
	fma.rn.f32 	%f26, %f24, %f25, %f23;
	ld.shared.f32 	%f27, [%r143+320];
	mul.wide.u32 	%rd17, %r144, 4;
	add.s64 	%rd18, %rd1, %rd17;
	ld.global.f32 	%f28, [%rd18];
	fma.rn.f32 	%f29, %f27, %f28, %f26;
	ld.shared.f32 	%f30, [%r143+256];
	mul.wide.u32 	%rd19, %r145, 4;
	add.s64 	%rd20, %rd1, %rd19;
	ld.global.f32 	%f31, [%rd20];
	fma.rn.f32 	%f32, %f30, %f31, %f29;
	ld.shared.f32 	%f33, [%r143+192];
	mul.wide.u32 	%rd21, %r146, 4;
	add.s64 	%rd22, %rd1, %rd21;
	ld.global.f32 	%f34, [%rd22];
	fma.rn.f32 	%f35, %f33, %f34, %f32;
	ld.shared.f32 	%f36, [%r143+128];
	mul.wide.u32 	%rd23, %r147, 4;
	add.s64 	%rd24, %rd1, %rd23;
	ld.global.f32 	%f37, [%rd24];
	fma.rn.f32 	%f38, %f36, %f37, %f35;
	ld.shared.f32 	%f39, [%r143+64];
	mul.wide.u32 	%rd25, %r148, 4;
	add.s64 	%rd26, %rd1, %rd25;
	ld.global.f32 	%f40, [%rd26];
	fma.rn.f32 	%f41, %f39, %f40, %f38;
	ld.shared.f32 	%f42, [%r143];
	mul.wide.u32 	%rd27, %r149, 4;
	add.s64 	%rd28, %rd1, %rd27;
	ld.global.f32 	%f43, [%rd28];
	fma.rn.f32 	%f44, %f42, %f43, %f41;
	ld.shared.f32 	%f45, [%r143+-64];
	mul.wide.u32 	%rd29, %r150, 4;
	add.s64 	%rd30, %rd1, %rd29;
	ld.global.f32 	%f46, [%rd30];
	fma.rn.f32 	%f47, %f45, %f46, %f44;
	ld.shared.f32 	%f48, [%r143+-128];
	mul.wide.u32 	%rd31, %r151, 4;
	add.s64 	%rd32, %rd1, %rd31;
	ld.global.f32 	%f49, [%rd32];
	fma.rn.f32 	%f50, %f48, %f49, %f47;
	ld.shared.f32 	%f51, [%r143+-192];
	mul.wide.u32 	%rd33, %r152, 4;
	add.s64 	%rd34, %rd1, %rd33;
	ld.global.f32 	%f52, [%rd34];
	fma.rn.f32 	%f53, %f51, %f52, %f50;
	ld.shared.f32 	%f54, [%r143+-256];
	mul.wide.u32 	%rd35, %r153, 4;
	add.s64 	%rd36, %rd1, %rd35;
	ld.global.f32 	%f55, [%rd36];
	fma.rn.f32 	%f56, %f54, %f55, %f53;
	ld.shared.f32 	%f57, [%r143+-320];
	mul.wide.u32 	%rd37, %r154, 4;
	add.s64 	%rd38, %rd1, %rd37;
	ld.global.f32 	%f58, [%rd38];
	fma.rn.f32 	%f59, %f57, %f58, %f56;
	ld.shared.f32 	%f60, [%r143+-384];
	mul.wide.u32 	%rd39, %r155, 4;
	add.s64 	%rd40, %rd1, %rd39;
	ld.global.f32 	%f61, [%rd40];
	fma.rn.f32 	%f62, %f60, %f61, %f59;
	ld.shared.f32 	%f63, [%r143+-448];
	mul.wide.u32 	%rd41, %r156, 4;
	add.s64 	%rd42, %rd1, %rd41;
	ld.global.f32 	%f64, [%rd42];
	fma.rn.f32 	%f65, %f63, %f64, %f62;
	ld.shared.f32 	%f66, [%r143+-512];
	mul.wide.u32 	%rd43, %r157, 4;
	add.s64 	%rd44, %rd1, %rd43;
	ld.global.f32 	%f67, [%rd44];
	fma.rn.f32 	%f118, %f66, %f67, %f65;
	add.s32 	%r159, %r159, 16;
	add.s32 	%r158, %r158, %r10;
	add.s32 	%r157, %r157, %r10;
	add.s32 	%r156, %r156, %r10;
	add.s32 	%r155, %r155, %r10;
	add.s32 	%r154, %r154, %r10;
	add.s32 	%r153, %r153, %r10;
	add.s32 	%r152, %r152, %r10;
	add.s32 	%r151, %r151, %r10;
	add.s32 	%r150, %r150, %r10;
	add.s32 	%r149, %r149, %r10;
	add.s32 	%r148, %r148, %r10;
	add.s32 	%r147, %r147, %r10;
	add.s32 	%r146, %r146, %r10;
	add.s32 	%r145, %r145, %r10;
	add.s32 	%r144, %r144, %r10;
	add.s32 	%r143, %r143, -1024;
	add.s32 	%r142, %r142, %r10;
	setp.ne.s32 	%p10, %r159, 0;
	mov.u32 	%r161, %r7;
	@%p10 bra 	$L__BB0_8;
$L__BB0_9:
	setp.eq.s32 	%p11, %r5, 0;
	@%p11 bra 	$L__BB0_19;
	sub.s32 	%r111, %r1, %r141;
	shl.b32 	%r112, %r111, 2;
	mov.u32 	%r113, _ZZ10conv_tiledPfS_S_iiiE8subTileA;
	add.s32 	%r114, %r113, %r112;
	add.s32 	%r73, %r114, 4;
	add.s32 	%r115, %r5, -1;
	setp.lt.u32 	%p12, %r115, 7;
	@%p12 bra 	$L__BB0_12;
	sub.s32 	%r116, %r2, %r161;
	shl.b32 	%r117, %r116, 6;
	add.s32 	%r118, %r73, %r117;
	ld.shared.f32 	%f69, [%r118+64];
	mad.lo.s32 	%r119, %r161, %r84, %r141;
	mul.wide.u32 	%rd45, %r119, 4;
	add.s64 	%rd46, %rd1, %rd45;
	ld.global.f32 	%f70, [%rd46];
	fma.rn.f32 	%f71, %f69, %f70, %f118;
	ld.shared.f32 	%f72, [%r118];
	add.s32 	%r120, %r119, %r84;
	mul.wide.u32 	%rd47, %r120, 4;
	add.s64 	%rd48, %rd1, %rd47;
	ld.global.f32 	%f73, [%rd48];
	fma.rn.f32 	%f74, %f72, %f73, %f71;
	ld.shared.f32 	%f75, [%r118+-64];
	add.s32 	%r121, %r120, %r84;
	mul.wide.u32 	%rd49, %r121, 4;
	add.s64 	%rd50, %rd1, %rd49;
	ld.global.f32 	%f76, [%rd50];
	fma.rn.f32 	%f77, %f75, %f76, %f74;
	ld.shared.f32 	%f78, [%r118+-128];
	add.s32 	%r122, %r121, %r84;
	mul.wide.u32 	%rd51, %r122, 4;
	add.s64 	%rd52, %rd1, %rd51;
	ld.global.f32 	%f79, [%rd52];
	fma.rn.f32 	%f80, %f78, %f79, %f77;
	ld.shared.f32 	%f81, [%r118+-192];
	add.s32 	%r123, %r122, %r84;
	mul.wide.u32 	%rd53, %r123, 4;
	add.s64 	%rd54, %rd1, %rd53;
	ld.global.f32 	%f82, [%rd54];
	fma.rn.f32 	%f83, %f81, %f82, %f80;
	ld.shared.f32 	%f84, [%r118+-256];
	add.s32 	%r124, %r123, %r84;
	mul.wide.u32 	%rd55, %r124, 4;
	add.s64 	%rd56, %rd1, %rd55;
	ld.global.f32 	%f85, [%rd56];
	fma.rn.f32 	%f86, %f84, %f85, %f83;
	ld.shared.f32 	%f87, [%r118+-320];
	add.s32 	%r125, %r124, %r84;
	mul.wide.u32 	%rd57, %r125, 4;
	add.s64 	%rd58, %rd1, %rd57;
	ld.global.f32 	%f88, [%rd58];
	fma.rn.f32 	%f89, %f87, %f88, %f86;
	ld.shared.f32 	%f90, [%r118+-384];
	add.s32 	%r126, %r125, %r84;
	mul.wide.u32 	%rd59, %r126, 4;
	add.s64 	%rd60, %rd1, %rd59;
	ld.global.f32 	%f91, [%rd60];
	fma.rn.f32 	%f118, %f90, %f91, %f89;
	add.s32 	%r161, %r161, 8;
$L__BB0_12:
	setp.eq.s32 	%p13, %r6, 0;
	@%p13 bra 	$L__BB0_19;
	add.s32 	%r127, %r6, -1;
	setp.lt.u32 	%p14, %r127, 3;
	@%p14 bra 	$L__BB0_15;
	sub.s32 	%r128, %r2, %r161;
	shl.b32 	%r129, %r128, 6;
	add.s32 	%r130, %r73, %r129;
	ld.shared.f32 	%f93, [%r130+64];
	mad.lo.s32 	%r131, %r161, %r84, %r141;
	mul.wide.u32 	%rd61, %r131, 4;
	add.s64 	%rd62, %rd1, %rd61;
	ld.global.f32 	%f94, [%rd62];
	fma.rn.f32 	%f95, %f93, %f94, %f118;
	ld.shared.f32 	%f96, [%r130];
	add.s32 	%r132, %r131, %r84;
	mul.wide.u32 	%rd63, %r132, 4;
	add.s64 	%rd64, %rd1, %rd63;
	ld.global.f32 	%f97, [%rd64];
	fma.rn.f32 	%f98, %f96, %f97, %f95;
	ld.shared.f32 	%f99, [%r130+-64];
	add.s32 	%r133, %r132, %r84;
	mul.wide.u32 	%rd65, %r133, 4;
	add.s64 	%rd66, %rd1, %rd65;
	ld.global.f32 	%f100, [%rd66];
	fma.rn.f32 	%f101, %f99, %f100, %f98;
	ld.shared.f32 	%f102, [%r130+-128];
	add.s32 	%r134, %r133, %r84;
	mul.wide.u32 	%rd67, %r134, 4;
	add.s64 	%rd68, %rd1, %rd67;
	ld.global.f32 	%f103, [%rd68];
	fma.rn.f32 	%f118, %f102, %f103, %f101;
	add.s32 	%r161, %r161, 4;
$L__BB0_15:
	setp.eq.s32 	%p15, %r8, 0;
	@%p15 bra 	$L__BB0_19;
	setp.eq.s32 	%p16, %r8, 1;
	sub.s32 	%r135, %r2, %r161;
	shl.b32 	%r136, %r135, 6;
	add.s32 	%r78, %r73, %r136;
	ld.shared.f32 	%f104, [%r78+64];
	mad.lo.s32 	%r79, %r161, %r84, %r141;
	mul.wide.u32 	%rd69, %r79, 4;
	add.s64 	%rd70, %rd1, %rd69;
	ld.global.f32 	%f105, [%rd70];
	fma.rn.f32 	%f118, %f104, %f105, %f118;
	@%p16 bra 	$L__BB0_19;
	setp.eq.s32 	%p17, %r8, 2;
	ld.shared.f32 	%f106, [%r78];
	add.s32 	%r80, %r79, %r84;
	mul.wide.u32 	%rd71, %r80, 4;
	add.s64 	%rd72, %rd1, %rd71;
	ld.global.f32 	%f107, [%rd72];
	fma.rn.f32 	%f118, %f106, %f107, %f118;
	@%p17 bra 	$L__BB0_19;
	ld.shared.f32 	%f108, [%r78+-64];
	add.s32 	%r137, %r80, %r84;
	mul.wide.u32 	%rd73, %r137, 4;
	add.s64 	%rd74, %rd1, %rd73;
	ld.global.f32 	%f109, [%rd74];
	fma.rn.f32 	%f118, %f108, %f109, %f118;
$L__BB0_19:
	add.s32 	%r141, %r141, 1;
	setp.ne.s32 	%p18, %r141, %r84;
	@%p18 bra 	$L__BB0_6;
$L__BB0_20:
	ld.param.u64 	%rd78, [_Z10conv_tiledPfS_S_iii_param_0];
	add.s32 	%r138, %r3, -1;
	mad.lo.s32 	%r139, %r82, %r138, %r4;
	add.s32 	%r140, %r139, -1;
	cvta.to.global.u64 	%rd75, %rd78;
	mul.wide.s32 	%rd76, %r140, 4;
	add.s64 	%rd77, %rd75, %rd76;
	st.global.f32 	[%rd77], %f118;
$L__BB0_21:
	ret;

}


// ===== COMPILED SASS (sm_100) =====

	.target	sm_100

	.elftype	@"ET_EXEC"


//--------------------- .note.nv.tkinfo           --------------------------
	.section	.note.nv.tkinfo,"",@"SHT_NOTE"
	.sectionflags	@"SHF_NOTE_NV_TKINFO"
	.tkinfo
        /*0018*/ 	.word	0x00000002
        /*0030*/ 	.string	""
        /*0030*/ 	.string	"ptxas"
        /*0030*/ 	.string	"Cuda compilation tools, release 13.0, V13.0.88"
        /*0030*/ 	.string	"Build cuda_13.0.r13.0/compiler.36424714_0"
        /*0030*/ 	.string	"-arch sm_100 -m 64 "



//--------------------- .note.nv.cuinfo           --------------------------
	.section	.note.nv.cuinfo,"",@"SHT_NOTE"
	.sectionflags	@"SHF_NOTE_NV_CUINFO"
        /*0018*/ 	.short	0x0002
        /*001a*/ 	.short	0x0064
        /*001c*/ 	.short	0x0082
	.zero		2


//--------------------- .nv.info                  --------------------------
	.section	.nv.info,"",@"SHT_CUDA_INFO"
	.align	4


	//----- nvinfo : EIATTR_REGCOUNT
	.align		4
        /*0000*/ 	.byte	0x04, 0x2f
        /*0002*/ 	.short	(.L_1 - .L_0)
	.align		4
.L_0:
        /*0004*/ 	.word	index@(_Z10conv_tiledPfS_S_iii)
        /*0008*/ 	.word	0x00000020


	//----- nvinfo : EIATTR_FRAME_SIZE
	.align		4
.L_1:
        /*000c*/ 	.byte	0x04, 0x11
        /*000e*/ 	.short	(.L_3 - .L_2)
	.align		4
.L_2:
        /*0010*/ 	.word	index@(_Z10conv_tiledPfS_S_iii)
        /*0014*/ 	.word	0x00000000


	//----- nvinfo : EIATTR_MIN_STACK_SIZE
	.align		4
.L_3:
        /*0018*/ 	.byte	0x04, 0x12
        /*001a*/ 	.short	(.L_5 - .L_4)
	.align		4
.L_4:
        /*001c*/ 	.word	index@(_Z10conv_tiledPfS_S_iii)
        /*0020*/ 	.word	0x00000000
.L_5:


//--------------------- .nv.compat                --------------------------
	.section	.nv.compat,"",@"SHT_CUDA_COMPAT_INFO"
	.align	4
        /*0000*/ 	.byte	0x02, 0x09, 0x00, 0x00, 0x02, 0x02, 0x01, 0x00, 0x02, 0x05, 0x05, 0x00, 0x03, 0x07, 0x01, 0x01
        /*0010*/ 	.byte	0x02, 0x03, 0x00, 0x00, 0x02, 0x06, 0x01, 0x00, 0x04, 0x0b, 0x08, 0x00, 0x09, 0x00, 0x00, 0x00
        /*0020*/ 	.byte	0x00, 0x00, 0x00, 0x00


//--------------------- .nv.info._Z10conv_tiledPfS_S_iii --------------------------
	.section	.nv.info._Z10conv_tiledPfS_S_iii,"",@"SHT_CUDA_INFO"
	.sectionflags	@""
	.align	4


	//----- nvinfo : EIATTR_CUDA_API_VERSION
	.align		4
        /*0000*/ 	.byte	0x04, 0x37
        /*0002*/ 	.short	(.L_7 - .L_6)
.L_6:
        /*0004*/ 	.word	0x00000082


	//----- nvinfo : EIATTR_KPARAM_INFO
	.align		4
.L_7:
        /*0008*/ 	.byte	0x04, 0x17
        /*000a*/ 	.short	(.L_9 - .L_8)
.L_8:
        /*000c*/ 	.word	0x00000000
        /*0010*/ 	.short	0x0005
        /*0012*/ 	.short	0x0020
        /*0014*/ 	.byte	0x00, 0xf0, 0x11, 0x00


	//----- nvinfo : EIATTR_KPARAM_INFO
	.align		4
.L_9:
        /*0018*/ 	.byte	0x04, 0x17
        /*001a*/ 	.short	(.L_11 - .L_10)
.L_10:
        /*001c*/ 	.word	0x00000000
        /*0020*/ 	.short	0x0004
        /*0022*/ 	.short	0x001c
        /*0024*/ 	.byte	0x00, 0xf0, 0x11, 0x00


	//----- nvinfo : EIATTR_KPARAM_INFO
	.align		4
.L_11:
        /*0028*/ 	.byte	0x04, 0x17
        /*002a*/ 	.short	(.L_13 - .L_12)
.L_12:
        /*002c*/ 	.word	0x00000000
        /*0030*/ 	.short	0x0003
        /*0032*/ 	.short	0x0018
        /*0034*/ 	.byte	0x00, 0xf0, 0x11, 0x00


	//----- nvinfo : EIATTR_KPARAM_INFO
	.align		4
.L_13:
        /*0038*/ 	.byte	0x04, 0x17
        /*003a*/ 	.short	(.L_15 - .L_14)
.L_14:
        /*003c*/ 	.word	0x00000000
        /*0040*/ 	.short	0x0002
        /*0042*/ 	.short	0x0010
        /*0044*/ 	.byte	0x00, 0xf5, 0x21, 0x00


	//----- nvinfo : EIATTR_KPARAM_INFO
	.align		4
.L_15:
        /*0048*/ 	.byte	0x04, 0x17
        /*004a*/ 	.short	(.L_17 - .L_16)
.L_16:
        /*004c*/ 	.word	0x00000000
        /*0050*/ 	.short	0x0001
        /*0052*/ 	.short	0x0008
        /*0054*/ 	.byte	0x00, 0xf5, 0x21, 0x00


	//----- nvinfo : EIATTR_KPARAM_INFO
	.align		4
.L_17:
        /*0058*/ 	.byte	0x04, 0x17
        /*005a*/ 	.short	(.L_19 - .L_18)
.L_18:
        /*005c*/ 	.word	0x00000000
        /*0060*/ 	.short	0x0000
        /*0062*/ 	.short	0x0000
        /*0064*/ 	.byte	0x00, 0xf5, 0x21, 0x00


	//----- nvinfo : EIATTR_SPARSE_MMA_MASK
	.align		4
.L_19:
        /*0068*/ 	.byte	0x03, 0x50
        /*006a*/ 	.short	0x0000


	//----- nvinfo : EIATTR_MAXREG_COUNT
	.align		4
        /*006c*/ 	.byte	0x03, 0x1b
        /*006e*/ 	.short	0x00ff


	//----- nvinfo : EIATTR_NUM_BARRIERS
	.align		4
        /*0070*/ 	.byte	0x02, 0x4c
        /*0072*/ 	.byte	0x01
	.zero		1


	//----- nvinfo : EIATTR_MERCURY_ISA_VERSION
	.align		4
        /*0074*/ 	.byte	0x03, 0x5f
        /*0076*/ 	.short	0x0101


	//----- nvinfo : EIATTR_VRC_CTA_INIT_COUNT
	.align		4
        /*0078*/ 	.byte	0x02, 0x4a
	.zero		1
	.zero		1


	//----- nvinfo : EIATTR_EXIT_INSTR_OFFSETS
	.align		4
        /*007c*/ 	.byte	0x04, 0x1c
        /*007e*/ 	.short	(.L_21 - .L_20)


	//   ....[0]....
.L_20:
        /*0080*/ 	.word	0x00000270


	//   ....[1]....
        /*0084*/ 	.word	0x00001600


	//----- nvinfo : EIATTR_CBANK_PARAM_SIZE
	.align		4
.L_21:
        /*0088*/ 	.byte	0x03, 0x19
        /*008a*/ 	.short	0x0024


	//----- nvinfo : EIATTR_PARAM_CBANK
	.align		4
        /*008c*/ 	.byte	0x04, 0x0a
        /*008e*/ 	.short	(.L_23 - .L_22)
	.align		4
.L_22:
        /*0090*/ 	.word	index@(.nv.constant0._Z10conv_tiledPfS_S_iii)
        /*0094*/ 	.short	0x0380
        /*0096*/ 	.short	0x0024


	//----- nvinfo : EIATTR_SW_WAR
	.align		4
.L_23:
        /*0098*/ 	.byte	0x04, 0x36
        /*009a*/ 	.short	(.L_25 - .L_24)
.L_24:
        /*009c*/ 	.word	0x00000008
.L_25:


//--------------------- .nv.callgraph             --------------------------
	.section	.nv.callgraph,"",@"SHT_CUDA_CALLGRAPH"
	.align	4
	.sectionentsize	8
	.align		4
        /*0000*/ 	.word	0x00000000
	.align		4
        /*0004*/ 	.word	0xffffffff
	.align		4
        /*0008*/ 	.word	0x00000000
	.align		4
        /*000c*/ 	.word	0xfffffffe
	.align		4
        /*0010*/ 	.word	0x00000000
	.align		4
        /*0014*/ 	.word	0xfffffffd
	.align		4
        /*0018*/ 	.word	0x00000000
	.align		4
        /*001c*/ 	.word	0xfffffffc


//--------------------- .text._Z10conv_tiledPfS_S_iii --------------------------
	.section	.text._Z10conv_tiledPfS_S_iii,"ax",@progbits
	.align	128
        .global         _Z10conv_tiledPfS_S_iii
        .type           _Z10conv_tiledPfS_S_iii,@function
        .size           _Z10conv_tiledPfS_S_iii,(.L_x_8 - _Z10conv_tiledPfS_S_iii)
        .other          _Z10conv_tiledPfS_S_iii,@"STO_CUDA_ENTRY STV_DEFAULT"
_Z10conv_tiledPfS_S_iii:
.text._Z10conv_tiledPfS_S_iii:
[----:B------:R-:W-:Y:S01]  /*0000*/  LDC R1, c[0x0][0x37c] ;  /* 0x0000df00ff017b82 */ /* 0x000fe20000000800 */
[----:B------:R-:W0:Y:S01]  /*0010*/  S2R R0, SR_CTAID.Y ;  /* 0x0000000000007919 */ /* 0x000e220000002600 */
[----:B------:R-:W1:Y:S01]  /*0020*/  LDCU.64 UR4, c[0x0][0x388] ;  /* 0x00007100ff0477ac */ /* 0x000e620008000a00 */
[----:B------:R-:W0:Y:S01]  /*0030*/  S2R R9, SR_TID.Y ;  /* 0x0000000000097919 */ /* 0x000e220000002200 */
[----:B------:R-:W2:Y:S01]  /*0040*/  LDCU.64 UR16, c[0x0][0x358] ;  /* 0x00006b00ff1077ac */ /* 0x000ea20008000a00 */
[----:B------:R-:W3:Y:S01]  /*0050*/  S2R R14, SR_CTAID.X ;  /* 0x00000000000e7919 */ /* 0x000ee20000002500 */
[----:B------:R-:W3:Y:S01]  /*0060*/  S2R R7, SR_TID.X ;  /* 0x0000000000077919 */ /* 0x000ee20000002100 */
[----:B0-----:R-:W-:-:S04]  /*0070*/  LEA R0, R0, R9, 0x4 ;  /* 0x0000000900007211 */ /* 0x001fc800078e20ff */
[----:B------:R-:W-:Y:S01]  /*0080*/  ISETP.NE.AND P1, PT, R0, RZ, PT ;  /* 0x000000ff0000720c */ /* 0x000fe20003f25270 */
[----:B---3--:R-:W-:-:S05]  /*0090*/  IMAD R14, R14, 0x10, R7 ;  /* 0x000000100e0e7824 */ /* 0x008fca00078e0207 */
[----:B------:R-:W-:-:S07]  /*00a0*/  ISETP.NE.AND P0, PT, R14, RZ, PT ;  /* 0x000000ff0e00720c */ /* 0x000fce0003f05270 */
[----:B------:R-:W0:Y:S01]  /*00b0*/  @P1 LDC R4, c[0x0][0x398] ;  /* 0x0000e600ff041b82 */ /* 0x000e220000000800 */
[----:B------:R-:W-:Y:S01]  /*00c0*/  @P1 IADD3 R3, PT, PT, R0, -0x1, RZ ;  /* 0xffffffff00031810 */ /* 0x000fe20007ffe0ff */
[----:B------:R-:W-:Y:S01]  /*00d0*/  @!P1 IMAD.MOV.U32 R2, RZ, RZ, R14 ;  /* 0x000000ffff029224 */ /* 0x000fe200078e000e */
[----:B------:R-:W-:-:S03]  /*00e0*/  SEL R11, RZ, 0xffffffff, !P0 ;  /* 0xffffffffff0b7807 */ /* 0x000fc60004000000 */
[----:B0-----:R-:W-:Y:S01]  /*00f0*/  @P1 IMAD R4, R3, R4, R14 ;  /* 0x0000000403041224 */ /* 0x001fe200078e020e */
[----:B------:R-:W-:-:S03]  /*0100*/  @!P1 MOV R3, RZ ;  /* 0x000000ff00039202 */ /* 0x000fc60000000f00 */
[--C-:B------:R-:W-:Y:S01]  /*0110*/  @P1 IMAD.MOV.U32 R2, RZ, RZ, R4.reuse ;  /* 0x000000ffff021224 */ /* 0x100fe200078e0004 */
[----:B------:R-:W-:-:S04]  /*0120*/  @P1 SHF.R.S32.HI R5, RZ, 0x1f, R4 ;  /* 0x0000001fff051819 */ /* 0x000fc80000011404 */
[----:B------:R-:W-:Y:S02]  /*0130*/  @P1 MOV R3, R5 ;  /* 0x0000000500031202 */ /* 0x000fe40000000f00 */
[----:B------:R-:W-:-:S05]  /*0140*/  IADD3 R4, P0, PT, R2, R11, RZ ;  /* 0x0000000b02047210 */ /* 0x000fca0007f1e0ff */
[----:B------:R-:W-:Y:S01]  /*0150*/  IMAD.X R3, R3, 0x1, R11, P0 ;  /* 0x0000000103037824 */ /* 0x000fe200000e060b */
[----:B-1----:R-:W-:-:S04]  /*0160*/  LEA R2, P0, R4, UR4, 0x2 ;  /* 0x0000000404027c11 */ /* 0x002fc8000f8010ff */
[----:B------:R-:W-:Y:S01]  /*0170*/  LEA.HI.X R3, R4, UR5, R3, 0x2, P0 ;  /* 0x0000000504037c11 */ /* 0x000fe200080f1403 */
[----:B------:R-:W0:Y:S01]  /*0180*/  S2UR UR7, SR_CgaCtaId ;  /* 0x00000000000779c3 */ /* 0x000e220000008800 */
[----:B------:R-:W1:Y:S03]  /*0190*/  LDCU.64 UR4, c[0x0][0x398] ;  /* 0x00007300ff0477ac */ /* 0x000e660008000a00 */
[----:B--2---:R2:W3:Y:S01]  /*01a0*/  LDG.E R2, desc[UR16][R2.64] ;  /* 0x0000001002027981 */ /* 0x0044e2000c1e1900 */
[----:B------:R-:W-:Y:S01]  /*01b0*/  VIMNMX.U32 R5, PT, PT, R0, R14, PT ;  /* 0x0000000e00057248 */ /* 0x000fe20003fe0000 */
[----:B-1----:R-:W-:Y:S02]  /*01c0*/  UIADD3 UR6, UPT, UPT, UR5, -0x1, URZ ;  /* 0xffffffff05067890 */ /* 0x002fe4000fffe0ff */
[----:B------:R-:W-:-:S03]  /*01d0*/  UIADD3 UR5, UPT, UPT, UR4, -0x1, URZ ;  /* 0xffffffff04057890 */ /* 0x000fc6000fffe0ff */
[----:B------:R-:W-:Y:S01]  /*01e0*/  UMOV UR4, 0x400 ;  /* 0x0000040000047882 */ /* 0x000fe20000000000 */
[----:B------:R-:W-:Y:S01]  /*01f0*/  ISETP.GE.AND P0, PT, R14, UR6, PT ;  /* 0x000000060e007c0c */ /* 0x000fe2000bf06270 */
[----:B0-----:R-:W-:-:S03]  /*0200*/  ULEA UR4, UR7, UR4, 0x18 ;  /* 0x0000000407047291 */ /* 0x001fc6000f8ec0ff */
[----:B------:R-:W-:-:S03]  /*0210*/  ISETP.GE.OR P0, PT, R0, UR5, P0 ;  /* 0x0000000500007c0c */ /* 0x000fc60008706670 */
[----:B------:R-:W-:Y:S02]  /*0220*/  LEA R4, R9, UR4, 0x6 ;  /* 0x0000000409047c11 */ /* 0x000fe4000f8e30ff */
[----:B------:R-:W-:Y:S02]  /*0230*/  ISETP.LT.U32.OR P0, PT, R5, 0x2, P0 ;  /* 0x000000020500780c */ /* 0x000fe40000701470 */
[----:B--2---:R-:W-:-:S05]  /*0240*/  LEA R3, R7, R4, 0x2 ;  /* 0x0000000407037211 */ /* 0x004fca00078e10ff */
[----:B---3--:R0:W-:Y:S01]  /*0250*/  STS [R3], R2 ;  /* 0x0000000203007388 */ /* 0x0081e20000000800 */
[----:B------:R-:W-:Y:S06]  /*0260*/  BAR.SYNC.DEFER_BLOCKING 0x0 ;  /* 0x0000000000007b1d */ /* 0x000fec0000010000 */
[----:B------:R-:W-:Y:S05]  /*0270*/  @P0 EXIT ;  /* 0x000000000000094d */ /* 0x000fea0003800000 */
[----:B------:R-:W1:Y:S01]  /*0280*/  LDCU UR7, c[0x0][0x3a0] ;  /* 0x00007400ff0777ac */ /* 0x000e620008000800 */
[----:B------:R-:W-:Y:S01]  /*0290*/  IMAD.MOV.U32 R21, RZ, RZ, RZ ;  /* 0x000000ffff157224 */ /* 0x000fe200078e00ff */
[----:B-1----:R-:W-:-:S09]  /*02a0*/  UISETP.GE.AND UP0, UPT, UR7, 0x1, UPT ;  /* 0x000000010700788c */ /* 0x002fd2000bf06270 */
[----:B------:R-:W-:Y:S05]  /*02b0*/  BRA.U !UP0, `(.L_x_0) ;  /* 0x0000001108b47547 */ /* 0x000fea000b800000 */
[----:B------:R-:W-:Y:S01]  /*02c0*/  HFMA2 R21, -RZ, RZ, 0, 0 ;  /* 0x00000000ff157431 */ /* 0x000fe200000001ff */
[----:B------:R-:W-:Y:S02]  /*02d0*/  ULOP3.LUT UR6, UR7, 0x7ffffff0, URZ, 0xc0, !UPT ;  /* 0x7ffffff007067892 */ /* 0x000fe4000f8ec0ff */
[----:B------:R-:W-:Y:S01]  /*02e0*/  ULOP3.LUT UR7, UR7, 0x3, URZ, 0xc0, !UPT ;  /* 0x0000000307077892 */ /* 0x000fe2000f8ec0ff */
[----:B------:R-:W-:-:S11]  /*02f0*/  UMOV UR4, URZ ;  /* 0x000000ff00047c82 */ /* 0x000fd60008000000 */
.L_x_6:
[----:B------:R-:W1:Y:S02]  /*0300*/  LDCU UR19, c[0x0][0x3a0] ;  /* 0x00007400ff1377ac */ /* 0x000e640008000800 */
[----:B-1----:R-:W-:-:S04]  /*0310*/  UIADD3 UR5, UPT, UPT, UR19, -0x1, URZ ;  /* 0xffffffff13057890 */ /* 0x002fc8000fffe0ff */
[----:B------:R-:W-:-:S03]  /*0320*/  UISETP.GE.U32.AND UP0, UPT, UR5, 0xf, UPT ;  /* 0x0000000f0500788c */ /* 0x000fc6000bf06070 */
[----:B------:R-:W-:-:S06]  /*0330*/  UMOV UR5, URZ ;  /* 0x000000ff00057c82 */ /* 0x000fcc0008000000 */
[----:B------:R-:W-:Y:S05]  /*0340*/  BRA.U !UP0, `(.L_x_1) ;  /* 0x0000000908447547 */ /* 0x000fea000b800000 */
[----:B0-----:R-:W0:Y:S01]  /*0350*/  S2R R2, SR_TID.Y ;  /* 0x0000000000027919 */ /* 0x001e220000002200 */
[----:B------:R-:W1:Y:S01]  /*0360*/  S2UR UR8, SR_CgaCtaId ;  /* 0x00000000000879c3 */ /* 0x000e620000008800 */
[----:B------:R-:W-:Y:S01]  /*0370*/  UMOV UR5, 0x400 ;  /* 0x0000040000057882 */ /* 0x000fe20000000000 */
[----:B------:R-:W-:Y:S01]  /*0380*/  UIADD3 UR28, UPT, UPT, -UR6, URZ, URZ ;  /* 0x000000ff061c7290 */ /* 0x000fe2000fffe1ff */
[----:B------:R-:W0:Y:S01]  /*0390*/  S2R R3, SR_TID.X ;  /* 0x0000000000037919 */ /* 0x000e220000002100 */
[----:B------:R-:W-:Y:S02]  /*03a0*/  UIMAD UR10, UR19, 0xf, UR4 ;  /* 0x0000000f130a78a4 */ /* 0x000fe4000f8e0204 */
[----:B------:R-:W-:Y:S02]  /*03b0*/  UIMAD UR11, UR19, 0xe, UR4 ;  /* 0x0000000e130b78a4 */ /* 0x000fe4000f8e0204 */
[----:B------:R-:W-:Y:S02]  /*03c0*/  UIMAD UR12, UR19, 0xd, UR4 ;  /* 0x0000000d130c78a4 */ /* 0x000fe4000f8e0204 */
[----:B------:R-:W-:-:S02]  /*03d0*/  UIMAD UR13, UR19, 0xc, UR4 ;  /* 0x0000000c130d78a4 */ /* 0x000fc4000f8e0204 */
[----:B------:R-:W-:Y:S02]  /*03e0*/  UIMAD UR14, UR19, 0xb, UR4 ;  /* 0x0000000b130e78a4 */ /* 0x000fe4000f8e0204 */
[----:B------:R-:W-:Y:S02]  /*03f0*/  UIMAD UR15, UR19, 0xa, UR4 ;  /* 0x0000000a130f78a4 */ /* 0x000fe4000f8e0204 */
[----:B------:R-:W-:Y:S02]  /*0400*/  UIMAD UR18, UR19, 0x9, UR4 ;  /* 0x00000009131278a4 */ /* 0x000fe4000f8e0204 */
[----:B------:R-:W-:Y:S02]  /*0410*/  ULEA UR20, UR19, UR4, 0x3 ;  /* 0x0000000413147291 */ /* 0x000fe4000f8e18ff */
[----:B------:R-:W-:Y:S02]  /*0420*/  UIMAD UR21, UR19, 0x7, UR4 ;  /* 0x00000007131578a4 */ /* 0x000fe4000f8e0204 */
[----:B------:R-:W-:-:S02]  /*0430*/  UIMAD UR22, UR19, 0x6, UR4 ;  /* 0x00000006131678a4 */ /* 0x000fc4000f8e0204 */
[----:B-1----:R-:W-:Y:S02]  /*0440*/  ULEA UR5, UR8, UR5, 0x18 ;  /* 0x0000000508057291 */ /* 0x002fe4000f8ec0ff */
[----:B------:R-:W-:Y:S01]  /*0450*/  UIMAD UR23, UR19, 0x5, UR4 ;  /* 0x00000005131778a4 */ /* 0x000fe2000f8e0204 */
[----:B------:R-:W1:Y:S01]  /*0460*/  LDCU.64 UR8, c[0x0][0x390] ;  /* 0x00007200ff0877ac */ /* 0x000e620008000a00 */
[----:B------:R-:W-:Y:S02]  /*0470*/  ULEA UR24, UR19, UR4, 0x2 ;  /* 0x0000000413187291 */ /* 0x000fe4000f8e10ff */
[----:B------:R-:W-:Y:S01]  /*0480*/  UIMAD UR25, UR19, 0x3, UR4 ;  /* 0x00000003131978a4 */ /* 0x000fe2000f8e0204 */
[----:B0-----:R-:W-:Y:S01]  /*0490*/  IMAD R2, R2, 0x10, R3 ;  /* 0x0000001002027824 */ /* 0x001fe200078e0203 */
[----:B------:R-:W-:Y:S01]  /*04a0*/  MOV R3, UR4 ;  /* 0x0000000400037c02 */ /* 0x000fe20008000f00 */
[----:B------:R-:W-:Y:S02]  /*04b0*/  ULEA UR26, UR19, UR4, 0x1 ;  /* 0x00000004131a7291 */ /* 0x000fe4000f8e08ff */
[----:B------:R-:W-:Y:S01]  /*04c0*/  UIADD3 UR27, UPT, UPT, UR4, UR19, URZ ;  /* 0x00000013041b7290 */ /* 0x000fe2000fffe0ff */
[----:B------:R-:W-:Y:S01]  /*04d0*/  LEA R2, R2, UR5, 0x2 ;  /* 0x0000000502027c11 */ /* 0x000fe2000f8e10ff */
[----:B------:R-:W-:-:S04]  /*04e0*/  UMOV UR5, UR4 ;  /* 0x0000000400057c82 */ /* 0x000fc80008000000 */
[----:B------:R-:W-:-:S04]  /*04f0*/  IMAD R2, R3, -0x4, R2 ;  /* 0xfffffffc03027824 */ /* 0x000fc800078e0202 */
[----:B-1----:R-:W-:-:S07]  /*0500*/  VIADD R15, R2, 0xfffffe84 ;  /* 0xfffffe84020f7836 */ /* 0x002fce0000000000 */
.L_x_2:
[----:B------:R-:W-:Y:S01]  /*0510*/  UIMAD.WIDE.U32 UR30, UR5, 0x4, UR8 ;  /* 0x00000004051e78a5 */ /* 0x000fe2000f8e0008 */
[----:B------:R-:W-:Y:S01]  /*0520*/  LDS R29, [R15+0x140] ;  /* 0x000140000f1d7984 */ /* 0x000fe20000000800 */
[----:B------:R-:W-:-:S03]  /*0530*/  UIMAD.WIDE.U32 UR32, UR22, 0x4, UR8 ;  /* 0x00000004162078a5 */ /* 0x000fc6000f8e0008 */
[----:B------:R-:W-:Y:S01]  /*0540*/  LDS R27, [R15+0x100] ;  /* 0x000100000f1b7984 */ /* 0x000fe20000000800 */
[----:B------:R-:W-:Y:S01]  /*0550*/  MOV R2, UR30 ;  /* 0x0000001e00027c02 */ /* 0x000fe20008000f00 */
[----:B------:R-:W-:Y:S01]  /*0560*/  IMAD.U32 R3, RZ, RZ, UR31 ;  /* 0x0000001fff037e24 */ /* 0x000fe2000f8e00ff */
[----:B------:R-:W-:Y:S01]  /*0570*/  UIMAD.WIDE.U32 UR30, UR27, 0x4, UR8 ;  /* 0x000000041b1e78a5 */ /* 0x000fe2000f8e0008 */
[----:B------:R-:W-:Y:S04]  /*0580*/  LDS R28, [R15+0xc0] ;  /* 0x0000c0000f1c7984 */ /* 0x000fe80000000800 */
[----:B------:R0:W2:Y:S01]  /*0590*/  LDG.E R24, desc[UR16][R2.64] ;  /* 0x0000001002187981 */ /* 0x0000a2000c1e1900 */
[----:B------:R-:W-:Y:S01]  /*05a0*/  MOV R18, UR30 ;  /* 0x0000001e00127c02 */ /* 0x000fe20008000f00 */
[----:B------:R-:W-:Y:S01]  /*05b0*/  IMAD.U32 R19, RZ, RZ, UR31 ;  /* 0x0000001fff137e24 */ /* 0x000fe2000f8e00ff */
[----:B------:R-:W-:-:S04]  /*05c0*/  UIMAD.WIDE.U32 UR30, UR26, 0x4, UR8 ;  /* 0x000000041a1e78a5 */ /* 0x000fc8000f8e0008 */
[----:B------:R-:W3:Y:S02]  /*05d0*/  LDG.E R18, desc[UR16][R18.64] ;  /* 0x0000001012127981 */ /* 0x000ee4000c1e1900 */
[----:B------:R-:W-:Y:S01]  /*05e0*/  MOV R4, UR30 ;  /* 0x0000001e00047c02 */ /* 0x000fe20008000f00 */
[----:B------:R-:W-:Y:S01]  /*05f0*/  IMAD.U32 R5, RZ, RZ, UR31 ;  /* 0x0000001fff057e24 */ /* 0x000fe2000f8e00ff */
[----:B------:R-:W-:-:S04]  /*0600*/  UIMAD.WIDE.U32 UR30, UR25, 0x4, UR8 ;  /* 0x00000004191e78a5 */ /* 0x000fc8000f8e0008 */
[----:B------:R1:W4:Y:S02]  /*0610*/  LDG.E R17, desc[UR16][R4.64] ;  /* 0x0000001004117981 */ /* 0x000324000c1e1900 */
[----:B------:R-:W-:Y:S01]  /*0620*/  MOV R6, UR30 ;  /* 0x0000001e00067c02 */ /* 0x000fe20008000f00 */
[----:B------:R-:W-:Y:S01]  /*0630*/  IMAD.U32 R7, RZ, RZ, UR31 ;  /* 0x0000001fff077e24 */ /* 0x000fe2000f8e00ff */
[----:B------:R-:W-:-:S04]  /*0640*/  UIMAD.WIDE.U32 UR30, UR24, 0x4, UR8 ;  /* 0x00000004181e78a5 */ /* 0x000fc8000f8e0008 */
[----:B------:R-:W5:Y:S02]  /*0650*/  LDG.E R25, desc[UR16][R6.64] ;  /* 0x0000001006197981 */ /* 0x000f64000c1e1900 */
[----:B------:R-:W-:Y:S01]  /*0660*/  MOV R10, UR30 ;  /* 0x0000001e000a7c02 */ /* 0x000fe20008000f00 */
[----:B------:R-:W-:Y:S01]  /*0670*/  IMAD.U32 R11, RZ, RZ, UR31 ;  /* 0x0000001fff0b7e24 */ /* 0x000fe2000f8e00ff */
[----:B------:R-:W-:-:S04]  /*0680*/  UIMAD.WIDE.U32 UR30, UR23, 0x4, UR8 ;  /* 0x00000004171e78a5 */ /* 0x000fc8000f8e0008 */
[----:B------:R1:W5:Y:S02]  /*0690*/  LDG.E R23, desc[UR16][R10.64] ;  /* 0x000000100a177981 */ /* 0x000364000c1e1900 */
[----:B0-----:R-:W-:Y:S01]  /*06a0*/  MOV R2, UR30 ;  /* 0x0000001e00027c02 */ /* 0x001fe20008000f00 */
[----:B------:R-:W-:Y:S01]  /*06b0*/  IMAD.U32 R3, RZ, RZ, UR31 ;  /* 0x0000001fff037e24 */ /* 0x000fe2000f8e00ff */
[----:B------:R-:W-:Y:S01]  /*06c0*/  UIMAD.WIDE.U32 UR30, UR21, 0x4, UR8 ;  /* 0x00000004151e78a5 */ /* 0x000fe2000f8e0008 */
[----:B-1----:R-:W-:Y:S01]  /*06d0*/  MOV R4, UR32 ;  /* 0x0000002000047c02 */ /* 0x002fe20008000f00 */
[----:B------:R-:W-:Y:S02]  /*06e0*/  IMAD.U32 R5, RZ, RZ, UR33 ;  /* 0x00000021ff057e24 */ /* 0x000fe4000f8e00ff */
[----:B------:R0:W5:Y:S01]  /*06f0*/  LDG.E R19, desc[UR16][R2.64] ;  /* 0x0000001002137981 */ /* 0x000162000c1e1900 */
[----:B------:R-:W-:Y:S01]  /*0700*/  UIMAD.WIDE.U32 UR32, UR20, 0x4, UR8 ;  /* 0x00000004142078a5 */ /* 0x000fe2000f8e0008 */
[----:B------:R-:W-:Y:S01]  /*0710*/  MOV R12, UR30 ;  /* 0x0000001e000c7c02 */ /* 0x000fe20008000f00 */
[----:B------:R-:W-:Y:S01]  /*0720*/  IMAD.U32 R13, RZ, RZ, UR31 ;  /* 0x0000001fff0d7e24 */ /* 0x000fe2000f8e00ff */
[----:B------:R1:W5:Y:S01]  /*0730*/  LDG.E R16, desc[UR16][R4.64] ;  /* 0x0000001004107981 */ /* 0x000362000c1e1900 */
[----:B------:R-:W-:-:S02]  /*0740*/  UIMAD.WIDE.U32 UR30, UR18, 0x4, UR8 ;  /* 0x00000004121e78a5 */ /* 0x000fc4000f8e0008 */
[----:B------:R-:W-:Y:S01]  /*0750*/  MOV R8, UR32 ;  /* 0x0000002000087c02 */ /* 0x000fe20008000f00 */
[----:B------:R-:W-:Y:S01]  /*0760*/  IMAD.U32 R9, RZ, RZ, UR33 ;  /* 0x00000021ff097e24 */ /* 0x000fe2000f8e00ff */
[----:B------:R-:W5:Y:S01]  /*0770*/  LDG.E R22, desc[UR16][R12.64] ;  /* 0x000000100c167981 */ /* 0x000f62000c1e1900 */
[----:B------:R-:W-:Y:S01]  /*0780*/  UIMAD.WIDE.U32 UR32, UR15, 0x4, UR8 ;  /* 0x000000040f2078a5 */ /* 0x000fe2000f8e0008 */
[----:B------:R-:W-:Y:S02]  /*0790*/  MOV R10, UR30 ;  /* 0x0000001e000a7c02 */ /* 0x000fe40008000f00 */
[----:B------:R-:W-:Y:S01]  /*07a0*/  MOV R11, UR31 ;  /* 0x0000001f000b7c02 */ /* 0x000fe20008000f00 */
[----:B------:R1:W5:Y:S01]  /*07b0*/  LDG.E R20, desc[UR16][R8.64] ;  /* 0x0000001008147981 */ /* 0x000362000c1e1900 */
[----:B------:R-:W-:Y:S01]  /*07c0*/  UIMAD.WIDE.U32 UR30, UR14, 0x4, UR8 ;  /* 0x000000040e1e78a5 */ /* 0x000fe2000f8e0008 */
[----:B0-----:R-:W-:Y:S01]  /*07d0*/  IMAD.U32 R2, RZ, RZ, UR32 ;  /* 0x00000020ff027e24 */ /* 0x001fe2000f8e00ff */
[----:B------:R-:W-:Y:S01]  /*07e0*/  MOV R3, UR33 ;  /* 0x0000002100037c02 */ /* 0x000fe20008000f00 */
[----:B------:R0:W5:Y:S01]  /*07f0*/  LDG.E R26, desc[UR16][R10.64] ;  /* 0x000000100a1a7981 */ /* 0x000162000c1e1900 */
[----:B------:R-:W-:-:S02]  /*0800*/  UIMAD.WIDE.U32 UR32, UR13, 0x4, UR8 ;  /* 0x000000040d2078a5 */ /* 0x000fc4000f8e0008 */
[----:B-1----:R-:W-:Y:S01]  /*0810*/  MOV R4, UR30 ;  /* 0x0000001e00047c02 */ /* 0x002fe20008000f00 */
[----:B------:R-:W-:Y:S01]  /*0820*/  IMAD.U32 R5, RZ, RZ, UR31 ;  /* 0x0000001fff057e24 */ /* 0x000fe2000f8e00ff */
[----:B------:R1:W5:Y:S01]  /*0830*/  LDG.E R2, desc[UR16][R2.64] ;  /* 0x0000001002027981 */ /* 0x000362000c1e1900 */
[----:B------:R-:W-:Y:S01]  /*0840*/  UIMAD.WIDE.U32 UR30, UR12, 0x4, UR8 ;  /* 0x000000040c1e78a5 */ /* 0x000fe2000f8e0008 */
[----:B------:R-:W-:Y:S02]  /*0850*/  MOV R6, UR32 ;  /* 0x0000002000067c02 */ /* 0x000fe40008000f00 */
[----:B------:R-:W-:Y:S01]  /*0860*/  MOV R7, UR33 ;  /* 0x0000002100077c02 */ /* 0x000fe20008000f00 */
[----:B------:R1:W5:Y:S01]  /*0870*/  LDG.E R4, desc[UR16][R4.64] ;  /* 0x0000001004047981 */ /* 0x000362000c1e1900 */
[----:B------:R-:W-:Y:S01]  /*0880*/  UIMAD.WIDE.U32 UR32, UR11, 0x4, UR8 ;  /* 0x000000040b2078a5 */ /* 0x000fe2000f8e0008 */
[----:B------:R-:W-:Y:S01]  /*0890*/  IMAD.U32 R8, RZ, RZ, UR30 ;  /* 0x0000001eff087e24 */ /* 0x000fe2000f8e00ff */
[----:B------:R-:W-:Y:S01]  /*08a0*/  MOV R9, UR31 ;  /* 0x0000001f00097c02 */ /* 0x000fe20008000f00 */
[----:B------:R1:W5:Y:S01]  /*08b0*/  LDG.E R6, desc[UR16][R6.64] ;  /* 0x0000001006067981 */ /* 0x000362000c1e1900 */
[----:B------:R-:W-:-:S02]  /*08c0*/  UIMAD.WIDE.U32 UR30, UR10, 0x4, UR8 ;  /* 0x000000040a1e78a5 */ /* 0x000fc4000f8e0008 */
[----:B0-----:R-:W-:Y:S01]  /*08d0*/  MOV R10, UR32 ;  /* 0x00000020000a7c02 */ /* 0x001fe20008000f00 */
[----:B------:R-:W-:Y:S01]  /*08e0*/  IMAD.U32 R11, RZ, RZ, UR33 ;  /* 0x00000021ff0b7e24 */ /* 0x000fe2000f8e00ff */
[----:B------:R0:W5:Y:S02]  /*08f0*/  LDG.E R8, desc[UR16][R8.64] ;  /* 0x0000001008087981 */ /* 0x000164000c1e1900 */
[----:B------:R-:W-:Y:S02]  /*0900*/  MOV R12, UR30 ;  /* 0x0000001e000c7c02 */ /* 0x000fe40008000f00 */
[----:B------:R-:W-:Y:S01]  /*0910*/  MOV R13, UR31 ;  /* 0x0000001f000d7c02 */ /* 0x000fe20008000f00 */
[----:B------:R0:W5:Y:S04]  /*0920*/  LDG.E R10, desc[UR16][R10.64] ;  /* 0x000000100a0a7981 */ /* 0x000168000c1e1900 */
[----:B------:R0:W5:Y:S01]  /*0930*/  LDG.E R12, desc[UR16][R12.64] ;  /* 0x000000100c0c7981 */ /* 0x000162000c1e1900 */
[----:B------:R-:W-:-:S02]  /*0940*/  UIADD3 UR28, UPT, UPT, UR28, 0x10, URZ ;  /* 0x000000101c1c7890 */ /* 0x000fc4000fffe0ff */
[----:B------:R-:W-:Y:S01]  /*0950*/  ULEA UR5, UR19, UR5, 0x4 ;  /* 0x0000000513057291 */ /* 0x000fe2000f8e20ff */
[----:B-1----:R-:W2:Y:S01]  /*0960*/  LDS R3, [R15+0x1c0] ;  /* 0x0001c0000f037984 */ /* 0x002ea20000000800 */
[----:B------:R-:W-:Y:S02]  /*0970*/  UISETP.NE.AND UP0, UPT, UR28, URZ, UPT ;  /* 0x000000ff1c00728c */ /* 0x000fe4000bf05270 */
[----:B------:R-:W-:Y:S01]  /*0980*/  ULEA UR10, UR19, UR10, 0x4 ;  /* 0x0000000a130a7291 */ /* 0x000fe2000f8e20ff */
[----:B------:R-:W3:Y:S01]  /*0990*/  LDS R5, [R15+0x180] ;  /* 0x000180000f057984 */ /* 0x000ee20000000800 */
[----:B------:R-:W-:Y:S02]  /*09a0*/  ULEA UR11, UR19, UR11, 0x4 ;  /* 0x0000000b130b7291 */ /* 0x000fe4000f8e20ff */
[----:B------:R-:W-:Y:S01]  /*09b0*/  ULEA UR12, UR19, UR12, 0x4 ;  /* 0x0000000c130c7291 */ /* 0x000fe2000f8e20ff */
[----:B------:R-:W-:Y:S01]  /*09c0*/  LDS R7, [R15] ;  /* 0x000000000f077984 */ /* 0x000fe20000000800 */
[----:B------:R-:W-:-:S02]  /*09d0*/  ULEA UR13, UR19, UR13, 0x4 ;  /* 0x0000000d130d7291 */ /* 0x000fc4000f8e20ff */
[----:B------:R-:W-:Y:S01]  /*09e0*/  ULEA UR14, UR19, UR14, 0x4 ;  /* 0x0000000e130e7291 */ /* 0x000fe2000f8e20ff */
[----:B0-----:R-:W-:Y:S01]  /*09f0*/  LDS R9, [R15+-0x80] ;  /* 0xffff80000f097984 */ /* 0x001fe20000000800 */
[----:B------:R-:W-:Y:S02]  /*0a00*/  ULEA UR15, UR19, UR15, 0x4 ;  /* 0x0000000f130f7291 */ /* 0x000fe4000f8e20ff */
[----:B------:R-:W-:Y:S01]  /*0a10*/  ULEA UR18, UR19, UR18, 0x4 ;  /* 0x0000001213127291 */ /* 0x000fe2000f8e20ff */
[----:B------:R-:W-:Y:S01]  /*0a20*/  LDS R11, [R15+-0xc0] ;  /* 0xffff40000f0b7984 */ /* 0x000fe20000000800 */
[----:B------:R-:W-:Y:S02]  /*0a30*/  ULEA UR20, UR19, UR20, 0x4 ;  /* 0x0000001413147291 */ /* 0x000fe4000f8e20ff */
[----:B------:R-:W-:Y:S01]  /*0a40*/  ULEA UR21, UR19, UR21, 0x4 ;  /* 0x0000001513157291 */ /* 0x000fe2000f8e20ff */
[----:B------:R-:W-:Y:S01]  /*0a50*/  LDS R13, [R15+-0x140] ;  /* 0xfffec0000f0d7984 */ /* 0x000fe20000000800 */
[----:B------:R-:W-:-:S02]  /*0a60*/  ULEA UR22, UR19, UR22, 0x4 ;  /* 0x0000001613167291 */ /* 0x000fc4000f8e20ff */
[----:B------:R-:W-:Y:S02]  /*0a70*/  ULEA UR23, UR19, UR23, 0x4 ;  /* 0x0000001713177291 */ /* 0x000fe4000f8e20ff */
[----:B------:R-:W-:Y:S02]  /*0a80*/  ULEA UR24, UR19, UR24, 0x4 ;  /* 0x0000001813187291 */ /* 0x000fe4000f8e20ff */
[----:B------:R-:W-:Y:S02]  /*0a90*/  ULEA UR25, UR19, UR25, 0x4 ;  /* 0x0000001913197291 */ /* 0x000fe4000f8e20ff */
[----:B------:R-:W-:Y:S02]  /*0aa0*/  ULEA UR26, UR19, UR26, 0x4 ;  /* 0x0000001a131a7291 */ /* 0x000fe4000f8e20ff */
[----:B------:R-:W-:Y:S01]  /*0ab0*/  ULEA UR27, UR19, UR27, 0x4 ;  /* 0x0000001b131b7291 */ /* 0x000fe2000f8e20ff */
[----:B--2---:R-:W-:Y:S02]  /*0ac0*/  FFMA R21, R3, R24, R21 ;  /* 0x0000001803157223 */ /* 0x004fe40000000015 */
[----:B------:R-:W0:Y:S04]  /*0ad0*/  LDS R24, [R15+0x80] ;  /* 0x000080000f187984 */ /* 0x000e280000000800 */
[----:B------:R-:W1:Y:S01]  /*0ae0*/  LDS R3, [R15+0x40] ;  /* 0x000040000f037984 */ /* 0x000e620000000800 */
[----:B---3--:R-:W-:-:S03]  /*0af0*/  FFMA R18, R5, R18, R21 ;  /* 0x0000001205127223 */ /* 0x008fc60000000015 */
[----:B------:R-:W2:Y:S04]  /*0b00*/  LDS R5, [R15+-0x40] ;  /* 0xffffc0000f057984 */ /* 0x000ea80000000800 */
[----:B------:R-:W-:Y:S01]  /*0b10*/  LDS R21, [R15+-0x1c0] ;  /* 0xfffe40000f157984 */ /* 0x000fe20000000800 */
[----:B----4-:R-:W-:-:S03]  /*0b20*/  FFMA R18, R29, R17, R18 ;  /* 0x000000111d127223 */ /* 0x010fc60000000012 */
[----:B------:R-:W3:Y:S01]  /*0b30*/  LDS R17, [R15+-0x100] ;  /* 0xffff00000f117984 */ /* 0x000ee20000000800 */
[----:B-----5:R-:W-:-:S04]  /*0b40*/  FFMA R25, R27, R25, R18 ;  /* 0x000000191b197223 */ /* 0x020fc80000000012 */
[----:B------:R-:W-:Y:S02]  /*0b50*/  FFMA R25, R28, R23, R25 ;  /* 0x000000171c197223 */ /* 0x000fe40000000019 */
[----:B------:R-:W4:Y:S02]  /*0b60*/  LDS R23, [R15+-0x180] ;  /* 0xfffe80000f177984 */ /* 0x000f240000000800 */
[----:B0-----:R-:W-:Y:S02]  /*0b70*/  FFMA R24, R24, R19, R25 ;  /* 0x0000001318187223 */ /* 0x001fe40000000019 */
[----:B------:R0:W5:Y:S02]  /*0b80*/  LDS R19, [R15+-0x200] ;  /* 0xfffe00000f137984 */ /* 0x0001640000000800 */
[----:B-1----:R-:W-:-:S04]  /*0b90*/  FFMA R16, R3, R16, R24 ;  /* 0x0000001003107223 */ /* 0x002fc80000000018 */
[----:B------:R-:W-:Y:S01]  /*0ba0*/  FFMA R16, R7, R22, R16 ;  /* 0x0000001607107223 */ /* 0x000fe20000000010 */
[----:B0-----:R-:W-:-:S03]  /*0bb0*/  VIADD R15, R15, 0xfffffc00 ;  /* 0xfffffc000f0f7836 */ /* 0x001fc60000000000 */
[----:B--2---:R-:W-:-:S04]  /*0bc0*/  FFMA R16, R5, R20, R16 ;  /* 0x0000001405107223 */ /* 0x004fc80000000010 */
[----:B------:R-:W-:-:S04]  /*0bd0*/  FFMA R16, R9, R26, R16 ;  /* 0x0000001a09107223 */ /* 0x000fc80000000010 */
[----:B------:R-:W-:-:S04]  /*0be0*/  FFMA R2, R11, R2, R16 ;  /* 0x000000020b027223 */ /* 0x000fc80000000010 */
[----:B---3--:R-:W-:-:S04]  /*0bf0*/  FFMA R2, R17, R4, R2 ;  /* 0x0000000411027223 */ /* 0x008fc80000000002 */
[----:B------:R-:W-:-:S04]  /*0c00*/  FFMA R2, R13, R6, R2 ;  /* 0x000000060d027223 */ /* 0x000fc80000000002 */
[----:B----4-:R-:W-:-:S04]  /*0c10*/  FFMA R2, R23, R8, R2 ;  /* 0x0000000817027223 */ /* 0x010fc80000000002 */
[----:B------:R-:W-:-:S04]  /*0c20*/  FFMA R2, R21, R10, R2 ;  /* 0x0000000a15027223 */ /* 0x000fc80000000002 */
[----:B-----5:R-:W-:Y:S01]  /*0c30*/  FFMA R21, R19, R12, R2 ;  /* 0x0000000c13157223 */ /* 0x020fe20000000002 */
[----:B------:R-:W-:Y:S06]  /*0c40*/  BRA.U UP0, `(.L_x_2) ;  /* 0xfffffff900307547 */ /* 0x000fec000b83ffff */
[----:B------:R-:W-:-:S05]  /*0c50*/  UMOV UR5, UR6 ;  /* 0x0000000600057c82 */ /* 0x000fca0008000000 */
.L_x_1:
[----:B------:R-:W1:Y:S02]  /*0c60*/  LDCU UR11, c[0x0][0x3a0] ;  /* 0x00007400ff0b77ac */ /* 0x000e640008000800 */
[----:B-1----:R-:W-:-:S04]  /*0c70*/  ULOP3.LUT UR8, UR11, 0xf, URZ, 0xc0, !UPT ;  /* 0x0000000f0b087892 */ /* 0x002fc8000f8ec0ff */
[----:B------:R-:W-:-:S09]  /*0c80*/  UISETP.NE.AND UP0, UPT, UR8, URZ, UPT ;  /* 0x000000ff0800728c */ /* 0x000fd2000bf05270 */
[----:B------:R-:W-:Y:S05]  /*0c90*/  BRA.U !UP0, `(.L_x_3) ;  /* 0x0000000908307547 */ /* 0x000fea000b800000 */
[----:B0-----:R-:W0:Y:S01]  /*0ca0*/  S2R R2, SR_TID.X ;  /* 0x0000000000027919 */ /* 0x001e220000002100 */
[----:B------:R-:W1:Y:S01]  /*0cb0*/  S2UR UR10, SR_CgaCtaId ;  /* 0x00000000000a79c3 */ /* 0x000e620000008800 */
[----:B------:R-:W-:Y:S01]  /*0cc0*/  UIADD3 UR8, UPT, UPT, UR8, -0x1, URZ ;  /* 0xffffffff08087890 */ /* 0x000fe2000fffe0ff */
[----:B------:R-:W2:Y:S01]  /*0cd0*/  S2R R3, SR_TID.Y ;  /* 0x0000000000037919 */ /* 0x000ea20000002200 */
[----:B------:R-:W-:Y:S02]  /*0ce0*/  UMOV UR9, 0x400 ;  /* 0x0000040000097882 */ /* 0x000fe40000000000 */
[----:B------:R-:W-:Y:S02]  /*0cf0*/  UISETP.GE.U32.AND UP0, UPT, UR8, 0x7, UPT ;  /* 0x000000070800788c */ /* 0x000fe4000bf06070 */
[----:B------:R-:W-:-:S04]  /*0d00*/  ULOP3.LUT UR18, UR11, 0x7, URZ, 0xc0, !UPT ;  /* 0x000000070b127892 */ /* 0x000fc8000f8ec0ff */
[----:B------:R-:W-:Y:S02]  /*0d10*/  UISETP.NE.AND UP1, UPT, UR18, URZ, UPT ;  /* 0x000000ff1200728c */ /* 0x000fe4000bf25270 */
[----:B-1----:R-:W-:Y:S01]  /*0d20*/  ULEA UR9, UR10, UR9, 0x18 ;  /* 0x000000090a097291 */ /* 0x002fe2000f8ec0ff */
[----:B0-----:R-:W-:-:S05]  /*0d30*/  IADD3 R2, PT, PT, R2, -UR4, RZ ;  /* 0x8000000402027c10 */ /* 0x001fca000fffe0ff */
[----:B------:R-:W-:Y:S01]  /*0d40*/  LEA R2, R2, UR9, 0x2 ;  /* 0x0000000902027c11 */ /* 0x000fe2000f8e10ff */
[----:B--2---:R-:W-:Y:S06]  /*0d50*/  BRA.U !UP0, `(.L_x_4) ;  /* 0x0000000108f07547 */ /* 0x004fec000b800000 */
[----:B------:R-:W0:Y:S01]  /*0d60*/  LDCU.64 UR12, c[0x0][0x390] ;  /* 0x00007200ff0c77ac */ /* 0x000e220008000a00 */
[----:B------:R-:W-:-:S04]  /*0d70*/  UIMAD UR8, UR5, UR19, UR4 ;  /* 0x00000013050872a4 */ /* 0x000fc8000f8e0204 */
[----:B------:R-:W-:-:S04]  /*0d80*/  UIADD3 UR10, UPT, UPT, UR8, UR19, URZ ;  /* 0x00000013080a7290 */ /* 0x000fc8000fffe0ff */
[----:B------:R-:W-:-:S04]  /*0d90*/  UIADD3 UR14, UPT, UPT, UR10, UR19, URZ ;  /* 0x000000130a0e7290 */ /* 0x000fc8000fffe0ff */
[----:B------:R-:W-:Y:S02]  /*0da0*/  UIADD3 UR15, UPT, UPT, UR14, UR19, URZ ;  /* 0x000000130e0f7290 */ /* 0x000fe4000fffe0ff */
[----:B0-----:R-:W-:Y:S02]  /*0db0*/  UIMAD.WIDE.U32 UR8, UR8, 0x4, UR12 ;  /* 0x00000004080878a5 */ /* 0x001fe4000f8e000c */
[----:B------:R-:W-:-:S04]  /*0dc0*/  UIMAD.WIDE.U32 UR10, UR10, 0x4, UR12 ;  /* 0x000000040a0a78a5 */ /* 0x000fc8000f8e000c */
[----:B------:R-:W-:Y:S01]  /*0dd0*/  MOV R8, UR8 ;  /* 0x0000000800087c02 */ /* 0x000fe20008000f00 */
[----:B------:R-:W-:Y:S01]  /*0de0*/  IMAD.U32 R9, RZ, RZ, UR9 ;  /* 0x00000009ff097e24 */ /* 0x000fe2000f8e00ff */
[----:B------:R-:W-:Y:S01]  /*0df0*/  UIMAD.WIDE.U32 UR8, UR14, 0x4, UR12 ;  /* 0x000000040e0878a5 */ /* 0x000fe2000f8e000c */
[----:B------:R-:W-:Y:S01]  /*0e00*/  MOV R10, UR10 ;  /* 0x0000000a000a7c02 */ /* 0x000fe20008000f00 */
[----:B------:R-:W-:Y:S01]  /*0e10*/  UIADD3 UR14, UPT, UPT, UR15, UR19, URZ ;  /* 0x000000130f0e7290 */ /* 0x000fe2000fffe0ff */
[----:B------:R-:W-:Y:S01]  /*0e20*/  MOV R11, UR11 ;  /* 0x0000000b000b7c02 */ /* 0x000fe20008000f00 */
[----:B------:R-:W2:Y:S01]  /*0e30*/  LDG.E R4, desc[UR16][R8.64] ;  /* 0x0000001008047981 */ /* 0x000ea2000c1e1900 */
[----:B------:R-:W-:Y:S01]  /*0e40*/  UIMAD.WIDE.U32 UR10, UR15, 0x4, UR12 ;  /* 0x000000040f0a78a5 */ /* 0x000fe2000f8e000c */
[----:B------:R-:W-:Y:S01]  /*0e50*/  IMAD.U32 R12, RZ, RZ, UR8 ;  /* 0x00000008ff0c7e24 */ /* 0x000fe2000f8e00ff */
[----:B------:R-:W-:Y:S01]  /*0e60*/  MOV R13, UR9 ;  /* 0x00000009000d7c02 */ /* 0x000fe20008000f00 */
[----:B------:R-:W3:Y:S01]  /*0e70*/  LDG.E R5, desc[UR16][R10.64] ;  /* 0x000000100a057981 */ /* 0x000ee2000c1e1900 */
[----:B------:R-:W-:-:S02]  /*0e80*/  UIADD3 UR15, UPT, UPT, UR14, UR19, URZ ;  /* 0x000000130e0f7290 */ /* 0x000fc4000fffe0ff */
[----:B------:R-:W-:Y:S01]  /*0e90*/  UIMAD.WIDE.U32 UR8, UR14, 0x4, UR12 ;  /* 0x000000040e0878a5 */ /* 0x000fe2000f8e000c */
[----:B------:R-:W-:Y:S01]  /*0ea0*/  MOV R16, UR10 ;  /* 0x0000000a00107c02 */ /* 0x000fe20008000f00 */
[----:B------:R-:W-:Y:S01]  /*0eb0*/  IMAD.U32 R17, RZ, RZ, UR11 ;  /* 0x0000000bff117e24 */ /* 0x000fe2000f8e00ff */
[----:B------:R0:W4:Y:S01]  /*0ec0*/  LDG.E R6, desc[UR16][R12.64] ;  /* 0x000000100c067981 */ /* 0x000122000c1e1900 */
[----:B------:R-:W-:Y:S02]  /*0ed0*/  UIADD3 UR14, UPT, UPT, UR15, UR19, URZ ;  /* 0x000000130f0e7290 */ /* 0x000fe4000fffe0ff */
[----:B------:R-:W-:Y:S01]  /*0ee0*/  UIMAD.WIDE.U32 UR10, UR15, 0x4, UR12 ;  /* 0x000000040f0a78a5 */ /* 0x000fe2000f8e000c */
[----:B------:R-:W-:Y:S01]  /*0ef0*/  MOV R18, UR8 ;  /* 0x0000000800127c02 */ /* 0x000fe20008000f00 */
[----:B------:R1:W5:Y:S01]  /*0f00*/  LDG.E R7, desc[UR16][R16.64] ;  /* 0x0000001010077981 */ /* 0x000362000c1e1900 */
[----:B------:R-:W-:Y:S01]  /*0f10*/  MOV R19, UR9 ;  /* 0x0000000900137c02 */ /* 0x000fe20008000f00 */
[----:B------:R-:W-:-:S02]  /*0f20*/  UIMAD.WIDE.U32 UR20, UR14, 0x4, UR12 ;  /* 0x000000040e1478a5 */ /* 0x000fc4000f8e000c */
[----:B------:R-:W-:Y:S01]  /*0f30*/  UIADD3 UR8, UPT, UPT, UR14, UR19, URZ ;  /* 0x000000130e087290 */ /* 0x000fe2000fffe0ff */
[----:B------:R-:W-:Y:S01]  /*0f40*/  IMAD.U32 R22, RZ, RZ, UR10 ;  /* 0x0000000aff167e24 */ /* 0x000fe2000f8e00ff */
[----:B------:R-:W-:Y:S01]  /*0f50*/  MOV R23, UR11 ;  /* 0x0000000b00177c02 */ /* 0x000fe20008000f00 */
[----:B------:R1:W5:Y:S01]  /*0f60*/  LDG.E R8, desc[UR16][R18.64] ;  /* 0x0000001012087981 */ /* 0x000362000c1e1900 */
[----:B------:R-:W-:Y:S01]  /*0f70*/  UIMAD.WIDE.U32 UR8, UR8, 0x4, UR12 ;  /* 0x00000004080878a5 */ /* 0x000fe2000f8e000c */
[----:B------:R-:W-:Y:S01]  /*0f80*/  MOV R24, UR20 ;  /* 0x0000001400187c02 */ /* 0x000fe20008000f00 */
[----:B------:R-:W-:Y:S01]  /*0f90*/  IMAD.U32 R25, RZ, RZ, UR21 ;  /* 0x00000015ff197e24 */ /* 0x000fe2000f8e00ff */
[----:B------:R1:W5:Y:S03]  /*0fa0*/  LDG.E R9, desc[UR16][R22.64] ;  /* 0x0000001016097981 */ /* 0x000366000c1e1900 */
[----:B0-----:R-:W-:Y:S01]  /*0fb0*/  MOV R12, UR8 ;  /* 0x00000008000c7c02 */ /* 0x001fe20008000f00 */
[----:B------:R-:W5:Y:S01]  /*0fc0*/  LDG.E R10, desc[UR16][R24.64] ;  /* 0x00000010180a7981 */ /* 0x000f62000c1e1900 */
[----:B------:R-:W-:-:S05]  /*0fd0*/  MOV R13, UR9 ;  /* 0x00000009000d7c02 */ /* 0x000fca0008000f00 */
[----:B------:R-:W5:Y:S01]  /*0fe0*/  LDG.E R11, desc[UR16][R12.64] ;  /* 0x000000100c0b7981 */ /* 0x000f62000c1e1900 */
[----:B------:R-:W-:-:S05]  /*0ff0*/  VIADD R15, R3, -UR5 ;  /* 0x80000005030f7c36 */ /* 0x000fca0008000000 */
[----:B------:R-:W-:-:S05]  /*1000*/  LEA R26, R15, R2, 0x6 ;  /* 0x000000020f1a7211 */ /* 0x000fca00078e30ff */
[----:B-1----:R-:W2:Y:S04]  /*1010*/  LDS R16, [R26+0x44] ;  /* 0x000044001a107984 */ /* 0x002ea80000000800 */
[----:B------:R-:W3:Y:S04]  /*1020*/  LDS R15, [R26+0x4] ;  /* 0x000004001a0f7984 */ /* 0x000ee80000000800 */
[----:B------:R-:W4:Y:S04]  /*1030*/  LDS R18, [R26+-0x3c] ;  /* 0xffffc4001a127984 */ /* 0x000f280000000800 */
[----:B------:R-:W5:Y:S04]  /*1040*/  LDS R17, [R26+-0x7c] ;  /* 0xffff84001a117984 */ /* 0x000f680000000800 */
[----:B------:R-:W0:Y:S04]  /*1050*/  LDS R20, [R26+-0xbc] ;  /* 0xffff44001a147984 */ /* 0x000e280000000800 */
[----:B------:R-:W1:Y:S04]  /*1060*/  LDS R19, [R26+-0xfc] ;  /* 0xffff04001a137984 */ /* 0x000e680000000800 */
[----:B------:R-:W1:Y:S04]  /*1070*/  LDS R22, [R26+-0x13c] ;  /* 0xfffec4001a167984 */ /* 0x000e680000000800 */
[----:B------:R-:W1:Y:S01]  /*1080*/  LDS R23, [R26+-0x17c] ;  /* 0xfffe84001a177984 */ /* 0x000e620000000800 */
[----:B------:R-:W-:Y:S01]  /*1090*/  UIADD3 UR5, UPT, UPT, UR5, 0x8, URZ ;  /* 0x0000000805057890 */ /* 0x000fe2000fffe0ff */
[----:B--2---:R-:W-:-:S04]  /*10a0*/  FFMA R4, R16, R4, R21 ;  /* 0x0000000410047223 */ /* 0x004fc80000000015 */
[----:B---3--:R-:W-:-:S04]  /*10b0*/  FFMA R5, R15, R5, R4 ;  /* 0x000000050f057223 */ /* 0x008fc80000000004 */
[----:B----4-:R-:W-:-:S04]  /*10c0*/  FFMA R6, R18, R6, R5 ;  /* 0x0000000612067223 */ /* 0x010fc80000000005 */
[----:B-----5:R-:W-:-:S04]  /*10d0*/  FFMA R7, R17, R7, R6 ;  /* 0x0000000711077223 */ /* 0x020fc80000000006 */
[----:B0-----:R-:W-:-:S04]  /*10e0*/  FFMA R8, R20, R8, R7 ;  /* 0x0000000814087223 */ /* 0x001fc80000000007 */
[----:B-1----:R-:W-:-:S04]  /*10f0*/  FFMA R9, R19, R9, R8 ;  /* 0x0000000913097223 */ /* 0x002fc80000000008 */
[----:B------:R-:W-:-:S04]  /*1100*/  FFMA R10, R22, R10, R9 ;  /* 0x0000000a160a7223 */ /* 0x000fc80000000009 */
[----:B------:R-:W-:-:S07]  /*1110*/  FFMA R21, R23, R11, R10 ;  /* 0x0000000b17157223 */ /* 0x000fce000000000a */
.L_x_4:
[----:B------:R-:W-:Y:S01]  /*1120*/  IADD3 R4, PT, PT, R2, 0x4, RZ ;  /* 0x0000000402047810 */ /* 0x000fe20007ffe0ff */
[----:B------:R-:W-:Y:S06]  /*1130*/  BRA.U !UP1, `(.L_x_3) ;  /* 0x0000000509087547 */ /* 0x000fec000b800000 */
[----:B------:R-:W-:Y:S02]  /*1140*/  UIADD3 UR8, UPT, UPT, UR18, -0x1, URZ ;  /* 0xffffffff12087890 */ /* 0x000fe4000fffe0ff */
[----:B------:R-:W-:Y:S02]  /*1150*/  UISETP.NE.AND UP1, UPT, UR7, URZ, UPT ;  /* 0x000000ff0700728c */ /* 0x000fe4000bf25270 */
[----:B------:R-:W-:-:S09]  /*1160*/  UISETP.GE.U32.AND UP0, UPT, UR8, 0x3, UPT ;  /* 0x000000030800788c */ /* 0x000fd2000bf06070 */
[----:B------:R-:W-:Y:S05]  /*1170*/  BRA.U !UP0, `(.L_x_5) ;  /* 0x0000000108807547 */ /* 0x000fea000b800000 */
[----:B------:R-:W0:Y:S01]  /*1180*/  LDCU.64 UR8, c[0x0][0x390] ;  /* 0x00007200ff0877ac */ /* 0x000e220008000a00 */
[----:B------:R-:W-:-:S04]  /*1190*/  UIMAD UR10, UR5, UR19, UR4 ;  /* 0x00000013050a72a4 */ /* 0x000fc8000f8e0204 */
[----:B------:R-:W-:-:S04]  /*11a0*/  UIADD3 UR12, UPT, UPT, UR10, UR19, URZ ;  /* 0x000000130a0c7290 */ /* 0x000fc8000fffe0ff */
[----:B------:R-:W-:Y:S02]  /*11b0*/  UIADD3 UR14, UPT, UPT, UR12, UR19, URZ ;  /* 0x000000130c0e7290 */ /* 0x000fe4000fffe0ff */
[----:B0-----:R-:W-:Y:S02]  /*11c0*/  UIMAD.WIDE.U32 UR10, UR10, 0x4, UR8 ;  /* 0x000000040a0a78a5 */ /* 0x001fe4000f8e0008 */
[----:B------:R-:W-:-:S04]  /*11d0*/  UIMAD.WIDE.U32 UR12, UR12, 0x4, UR8 ;  /* 0x000000040c0c78a5 */ /* 0x000fc8000f8e0008 */
[----:B------:R-:W-:Y:S01]  /*11e0*/  IMAD.U32 R6, RZ, RZ, UR10 ;  /* 0x0000000aff067e24 */ /* 0x000fe2000f8e00ff */
[----:B------:R-:W-:Y:S01]  /*11f0*/  MOV R7, UR11 ;  /* 0x0000000b00077c02 */ /* 0x000fe20008000f00 */
[----:B------:R-:W-:Y:S01]  /*1200*/  UIMAD.WIDE.U32 UR10, UR14, 0x4, UR8 ;  /* 0x000000040e0a78a5 */ /* 0x000fe2000f8e0008 */
[----:B------:R-:W-:Y:S01]  /*1210*/  MOV R8, UR12 ;  /* 0x0000000c00087c02 */ /* 0x000fe20008000f00 */
[----:B------:R-:W-:Y:S01]  /*1220*/  UIADD3 UR14, UPT, UPT, UR14, UR19, URZ ;  /* 0x000000130e0e7290 */ /* 0x000fe2000fffe0ff */
[----:B------:R-:W-:Y:S01]  /*1230*/  IMAD.U32 R9, RZ, RZ, UR13 ;  /* 0x0000000dff097e24 */ /* 0x000fe2000f8e00ff */
[----:B------:R0:W2:Y:S02]  /*1240*/  LDG.E R6, desc[UR16][R6.64] ;  /* 0x0000001006067981 */ /* 0x0000a4000c1e1900 */
[----:B------:R-:W-:Y:S01]  /*1250*/  UIMAD.WIDE.U32 UR8, UR14, 0x4, UR8 ;  /* 0x000000040e0878a5 */ /* 0x000fe2000f8e0008 */
[----:B------:R-:W-:Y:S01]  /*1260*/  MOV R10, UR10 ;  /* 0x0000000a000a7c02 */ /* 0x000fe20008000f00 */
[----:B------:R-:W3:Y:S01]  /*1270*/  LDG.E R8, desc[UR16][R8.64] ;  /* 0x0000001008087981 */ /* 0x000ee2000c1e1900 */
[----:B------:R-:W-:-:S03]  /*1280*/  MOV R11, UR11 ;  /* 0x0000000b000b7c02 */ /* 0x000fc60008000f00 */
[----:B------:R-:W-:Y:S01]  /*1290*/  IMAD.U32 R12, RZ, RZ, UR8 ;  /* 0x00000008ff0c7e24 */ /* 0x000fe2000f8e00ff */
[----:B------:R-:W-:Y:S01]  /*12a0*/  MOV R13, UR9 ;  /* 0x00000009000d7c02 */ /* 0x000fe20008000f00 */
[----:B------:R-:W4:Y:S04]  /*12b0*/  LDG.E R10, desc[UR16][R10.64] ;  /* 0x000000100a0a7981 */ /* 0x000f28000c1e1900 */
[----:B------:R-:W5:Y:S01]  /*12c0*/  LDG.E R12, desc[UR16][R12.64] ;  /* 0x000000100c0c7981 */ /* 0x000f62000c1e1900 */
[----:B------:R-:W-:-:S05]  /*12d0*/  IADD3 R5, PT, PT, R3, -UR5, RZ ;  /* 0x8000000503057c10 */ /* 0x000fca000fffe0ff */
[----:B------:R-:W-:-:S05]  /*12e0*/  IMAD R5, R5, 0x40, R2 ;  /* 0x0000004005057824 */ /* 0x000fca00078e0202 */
[----:B------:R-:W2:Y:S04]  /*12f0*/  LDS R16, [R5+0x44] ;  /* 0x0000440005107984 */ /* 0x000ea80000000800 */
[----:B------:R-:W3:Y:S04]  /*1300*/  LDS R15, [R5+0x4] ;  /* 0x00000400050f7984 */ /* 0x000ee80000000800 */
[----:B0-----:R-:W4:Y:S04]  /*1310*/  LDS R7, [R5+-0x3c] ;  /* 0xffffc40005077984 */ /* 0x001f280000000800 */
[----:B------:R-:W5:Y:S01]  /*1320*/  LDS R17, [R5+-0x7c] ;  /* 0xffff840005117984 */ /* 0x000f620000000800 */
[----:B------:R-:W-:Y:S01]  /*1330*/  UIADD3 UR5, UPT, UPT, UR5, 0x4, URZ ;  /* 0x0000000405057890 */ /* 0x000fe2000fffe0ff */
[----:B--2---:R-:W-:-:S04]  /*1340*/  FFMA R6, R16, R6, R21 ;  /* 0x0000000610067223 */ /* 0x004fc80000000015 */
[----:B---3--:R-:W-:-:S04]  /*1350*/  FFMA R6, R15, R8, R6 ;  /* 0x000000080f067223 */ /* 0x008fc80000000006 */
[----:B----4-:R-:W-:-:S04]  /*1360*/  FFMA R6, R7, R10, R6 ;  /* 0x0000000a07067223 */ /* 0x010fc80000000006 */
[----:B-----5:R-:W-:-:S07]  /*1370*/  FFMA R21, R17, R12, R6 ;  /* 0x0000000c11157223 */ /* 0x020fce0000000006 */
.L_x_5:
[----:B------:R-:W-:Y:S05]  /*1380*/  BRA.U !UP1, `(.L_x_3) ;  /* 0x0000000109747547 */ /* 0x000fea000b800000 */
[----:B------:R-:W0:Y:S01]  /*1390*/  LDCU.64 UR8, c[0x0][0x390] ;  /* 0x00007200ff0877ac */ /* 0x000e220008000a00 */
[----:B------:R-:W-:-:S04]  /*13a0*/  UIMAD UR10, UR5, UR19, UR4 ;  /* 0x00000013050a72a4 */ /* 0x000fc8000f8e0204 */
[----:B0-----:R-:W-:-:S06]  /*13b0*/  UIMAD.WIDE.U32 UR12, UR10, 0x4, UR8 ;  /* 0x000000040a0c78a5 */ /* 0x001fcc000f8e0008 */
[----:B------:R-:W-:Y:S02]  /*13c0*/  MOV R6, UR12 ;  /* 0x0000000c00067c02 */ /* 0x000fe40008000f00 */
[----:B------:R-:W-:-:S05]  /*13d0*/  MOV R7, UR13 ;  /* 0x0000000d00077c02 */ /* 0x000fca0008000f00 */
[----:B------:R-:W2:Y:S01]  /*13e0*/  LDG.E R6, desc[UR16][R6.64] ;  /* 0x0000001006067981 */ /* 0x000ea2000c1e1900 */
[----:B------:R-:W-:Y:S01]  /*13f0*/  VIADD R3, R3, -UR5 ;  /* 0x8000000503037c36 */ /* 0x000fe20008000000 */
[----:B------:R-:W-:-:S04]  /*1400*/  UISETP.NE.AND UP0, UPT, UR7, 0x1, UPT ;  /* 0x000000010700788c */ /* 0x000fc8000bf05270 */
[C---:B------:R-:W-:Y:S02]  /*1410*/  LEA R2, R3.reuse, R2, 0x6 ;  /* 0x0000000203027211 */ /* 0x040fe400078e30ff */
[----:B------:R-:W-:-:S04]  /*1420*/  LEA R9, R3, R4, 0x6 ;  /* 0x0000000403097211 */ /* 0x000fc800078e30ff */
[----:B------:R-:W2:Y:S02]  /*1430*/  LDS R2, [R2+0x44] ;  /* 0x0000440002027984 */ /* 0x000ea40000000800 */
[----:B--2---:R-:W-:Y:S01]  /*1440*/  FFMA R21, R2, R6, R21 ;  /* 0x0000000602157223 */ /* 0x004fe20000000015 */
[----:B------:R-:W-:Y:S06]  /*1450*/  BRA.U !UP0, `(.L_x_3) ;  /* 0x0000000108407547 */ /* 0x000fec000b800000 */
[----:B------:R-:W-:Y:S01]  /*1460*/  UISETP.NE.AND UP0, UPT, UR7, 0x2, UPT ;  /* 0x000000020700788c */ /* 0x000fe2000bf05270 */
[----:B------:R-:W0:Y:S01]  /*1470*/  LDS R6, [R9] ;  /* 0x0000000009067984 */ /* 0x000e220000000800 */
[----:B------:R-:W-:-:S04]  /*1480*/  UIADD3 UR5, UPT, UPT, UR10, UR19, URZ ;  /* 0x000000130a057290 */ /* 0x000fc8000fffe0ff */
[----:B------:R-:W-:Y:S01]  /*1490*/  UIMAD.WIDE.U32 UR10, UR5, 0x4, UR8 ;  /* 0x00000004050a78a5 */ /* 0x000fe2000f8e0008 */
[----:B------:R-:W-:-:S04]  /*14a0*/  PLOP3.LUT P0, PT, PT, PT, UP0, 0x80, 0x8 ;  /* 0x000000000008781c */ /* 0x000fc80003f0f008 */
[----:B------:R-:W-:Y:S01]  /*14b0*/  @UP0 UIADD3 UR5, UPT, UPT, UR5, UR19, URZ ;  /* 0x0000001305050290 */ /* 0x000fe2000fffe0ff */
[----:B------:R-:W-:Y:S01]  /*14c0*/  IMAD.U32 R2, RZ, RZ, UR10 ;  /* 0x0000000aff027e24 */ /* 0x000fe2000f8e00ff */
[----:B------:R-:W-:Y:S02]  /*14d0*/  MOV R3, UR11 ;  /* 0x0000000b00037c02 */ /* 0x000fe40008000f00 */
[----:B------:R-:W-:-:S03]  /*14e0*/  @UP0 UIMAD.WIDE.U32 UR8, UR5, 0x4, UR8 ;  /* 0x00000004050808a5 */ /* 0x000fc6000f8e0008 */
[----:B------:R-:W0:Y:S03]  /*14f0*/  LDG.E R2, desc[UR16][R2.64] ;  /* 0x0000001002027981 */ /* 0x000e26000c1e1900 */
[----:B------:R-:W-:Y:S01]  /*1500*/  MOV R4, UR8 ;  /* 0x0000000800047c02 */ /* 0x000fe20008000f00 */
[----:B------:R-:W-:Y:S01]  /*1510*/  IMAD.U32 R5, RZ, RZ, UR9 ;  /* 0x00000009ff057e24 */ /* 0x000fe2000f8e00ff */
[----:B------:R-:W1:Y:S04]  /*1520*/  @P0 LDS R8, [R9+-0x40] ;  /* 0xffffc00009080984 */ /* 0x000e680000000800 */
[----:B------:R-:W1:Y:S01]  /*1530*/  @P0 LDG.E R4, desc[UR16][R4.64] ;  /* 0x0000001004040981 */ /* 0x000e62000c1e1900 */
[----:B0-----:R-:W-:-:S04]  /*1540*/  FFMA R21, R6, R2, R21 ;  /* 0x0000000206157223 */ /* 0x001fc80000000015 */
[----:B-1----:R-:W-:-:S07]  /*1550*/  @P0 FFMA R21, R8, R4, R21 ;  /* 0x0000000408150223 */ /* 0x002fce0000000015 */
.L_x_3:
[----:B------:R-:W-:-:S04]  /*1560*/  UIADD3 UR4, UPT, UPT, UR4, 0x1, URZ ;  /* 0x0000000104047890 */ /* 0x000fc8000fffe0ff */
[----:B------:R-:W-:-:S09]  /*1570*/  UISETP.NE.AND UP0, UPT, UR4, UR19, UPT ;  /* 0x000000130400728c */ /* 0x000fd2000bf05270 */
[----:B------:R-:W-:Y:S05]  /*1580*/  BRA.U UP0, `(.L_x_6) ;  /* 0xffffffed005c7547 */ /* 0x000fea000b83ffff */
.L_x_0:
[----:B------:R-:W1:Y:S01]  /*1590*/  LDCU UR4, c[0x0][0x398] ;  /* 0x00007300ff0477ac */ /* 0x000e620008000800 */
[----:B0-----:R-:W0:Y:S01]  /*15a0*/  LDC.64 R2, c[0x0][0x380] ;  /* 0x0000e000ff027b82 */ /* 0x001e220000000a00 */
[----:B------:R-:W-:-:S05]  /*15b0*/  IADD3 R5, PT, PT, R0, -0x1, RZ ;  /* 0xffffffff00057810 */ /* 0x000fca0007ffe0ff */
[----:B-1----:R-:W-:-:S05]  /*15c0*/  IMAD R5, R5, UR4, R14 ;  /* 0x0000000405057c24 */ /* 0x002fca000f8e020e */
[----:B------:R-:W-:-:S05]  /*15d0*/  IADD3 R5, PT, PT, R5, -0x1, RZ ;  /* 0xffffffff05057810 */ /* 0x000fca0007ffe0ff */
[----:B0-----:R-:W-:-:S05]  /*15e0*/  IMAD.WIDE R2, R5, 0x4, R2 ;  /* 0x0000000405027825 */ /* 0x001fca00078e0202 */
[----:B------:R-:W-:Y:S01]  /*15f0*/  STG.E desc[UR16][R2.64], R21 ;  /* 0x0000001502007986 */ /* 0x000fe2000c101910 */
[----:B------:R-:W-:Y:S05]  /*1600*/  EXIT ;  /* 0x000000000000794d */ /* 0x000fea0003800000 */
.L_x_7:
[----:B------:R-:W-:-:S00]  /*1610*/  BRA `(.L_x_7) ;  /* 0xfffffffc00fc7947 */ /* 0x000fc0000383ffff */
[----:B------:R-:W-:-:S00]  /*1620*/  NOP ;  /* 0x0000000000007918 */ /* 0x000fc00000000000 */
        /* <DEDUP_REMOVED lines=13> */
.L_x_8:


//--------------------- .nv.shared._Z10conv_tiledPfS_S_iii --------------------------
	.section	.nv.shared._Z10conv_tiledPfS_S_iii,"aw",@nobits
	.sectionflags	@""
	.align	4
.nv.shared._Z10conv_tiledPfS_S_iii:
	.zero		2048


//--------------------- .nv.shared.reserved.0     --------------------------
	.section	.nv.shared.reserved.0,"aw",@nobits
	.weak		__nv_reservedSMEM_offset_0_alias
	.size		__nv_reservedSMEM_offset_0_alias, 0, 64
	.other		__nv_reservedSMEM_offset_0_alias,@"STO_CUDA_RESERVED_SHARED STV_DEFAULT"
__nv_reservedSMEM_offset_0_alias:
	.zero		0
	.zero		64


//--------------------- .nv.constant0._Z10conv_tiledPfS_S_iii --------------------------
	.section	.nv.constant0._Z10conv_tiledPfS_S_iii,"a",@progbits
	.sectionflags	@""
	.align	4
.nv.constant0._Z10conv_tiledPfS_S_iii:
	.zero		932


//--------------------- SYMBOLS --------------------------

	.type		.nv.reservedSmem.offset0,@object
	.size		.nv.reservedSmem.offset0,0x4
	.type		.nv.reservedSmem.cap,@object
	.size		.nv.reservedSmem.cap,0x4
